//
// Generated by NVIDIA NVVM Compiler
//
// Compiler Build ID: CL-36424714
// Cuda compilation tools, release 13.0, V13.0.88
// Based on NVVM 20.0.0
//

.version 9.0
.target sm_100
.address_size 64

	// .globl	_Z12matmul_tiledPKfS0_Pfi
.extern .shared .align 16 .b8 smem[];

.visible .entry _Z12matmul_tiledPKfS0_Pfi(
	.param .u64 .ptr .align 1 _Z12matmul_tiledPKfS0_Pfi_param_0,
	.param .u64 .ptr .align 1 _Z12matmul_tiledPKfS0_Pfi_param_1,
	.param .u64 .ptr .align 1 _Z12matmul_tiledPKfS0_Pfi_param_2,
	.param .u32 _Z12matmul_tiledPKfS0_Pfi_param_3
)
{
	.reg .pred 	%p<3>;
	.reg .b32 	%r<35>;
	.reg .b32 	%f<57>;
	.reg .b64 	%rd<13>;

	ld.param.u64 	%rd3, [_Z12matmul_tiledPKfS0_Pfi_param_0];
	ld.param.u64 	%rd4, [_Z12matmul_tiledPKfS0_Pfi_param_1];
	ld.param.u64 	%rd5, [_Z12matmul_tiledPKfS0_Pfi_param_2];
	ld.param.u32 	%r17, [_Z12matmul_tiledPKfS0_Pfi_param_3];
	mov.u32 	%r18, %ctaid.y;
	shl.b32 	%r19, %r18, 4;
	mov.u32 	%r1, %tid.y;
	add.s32 	%r2, %r19, %r1;
	mov.u32 	%r20, %ctaid.x;
	shl.b32 	%r3, %r20, 4;
	mov.u32 	%r4, %tid.x;
	setp.lt.s32 	%p1, %r17, 1;
	mov.f32 	%f56, 0f00000000;
	@%p1 bra 	$L__BB0_3;
	shl.b32 	%r22, %r1, 4;
	add.s32 	%r23, %r22, %r4;
	shl.b32 	%r24, %r23, 2;
	mov.u32 	%r25, smem;
	add.s32 	%r5, %r25, %r24;
	shl.b32 	%r26, %r1, 6;
	add.s32 	%r6, %r25, %r26;
	shl.b32 	%r27, %r4, 2;
	add.s32 	%r28, %r25, %r27;
	add.s32 	%r7, %r28, 1024;
	mad.lo.s32 	%r29, %r1, %r17, %r4;
	add.s32 	%r33, %r29, %r3;
	shl.b32 	%r9, %r17, 4;
	mad.lo.s32 	%r32, %r17, %r2, %r4;
	cvta.to.global.u64 	%rd1, %rd3;
	cvta.to.global.u64 	%rd2, %rd4;
	mov.f32 	%f56, 0f00000000;
	mov.b32 	%r34, 0;
$L__BB0_2:
	mul.wide.u32 	%rd6, %r32, 4;
	add.s64 	%rd7, %rd1, %rd6;
	ld.global.nc.f32 	%f6, [%rd7];
	st.shared.f32 	[%r5], %f6;
	mul.wide.u32 	%rd8, %r33, 4;
	add.s64 	%rd9, %rd2, %rd8;
	ld.global.nc.f32 	%f7, [%rd9];
	st.shared.f32 	[%r5+1024], %f7;
	bar.sync 	0;
	ld.shared.v4.f32 	{%f8, %f9, %f10, %f11}, [%r6];
	ld.shared.f32 	%f12, [%r7];
	fma.rn.f32 	%f13, %f8, %f12, %f56;
	ld.shared.f32 	%f14, [%r7+64];
	fma.rn.f32 	%f15, %f9, %f14, %f13;
	ld.shared.f32 	%f16, [%r7+128];
	fma.rn.f32 	%f17, %f10, %f16, %f15;
	ld.shared.f32 	%f18, [%r7+192];
	fma.rn.f32 	%f19, %f11, %f18, %f17;
	ld.shared.v4.f32 	{%f20, %f21, %f22, %f23}, [%r6+16];
	ld.shared.f32 	%f24, [%r7+256];
	fma.rn.f32 	%f25, %f20, %f24, %f19;
	ld.shared.f32 	%f26, [%r7+320];
	fma.rn.f32 	%f27, %f21, %f26, %f25;
	ld.shared.f32 	%f28, [%r7+384];
	fma.rn.f32 	%f29, %f22, %f28, %f27;
	ld.shared.f32 	%f30, [%r7+448];
	fma.rn.f32 	%f31, %f23, %f30, %f29;
	ld.shared.v4.f32 	{%f32, %f33, %f34, %f35}, [%r6+32];
	ld.shared.f32 	%f36, [%r7+512];
	fma.rn.f32 	%f37, %f32, %f36, %f31;
	ld.shared.f32 	%f38, [%r7+576];
	fma.rn.f32 	%f39, %f33, %f38, %f37;
	ld.shared.f32 	%f40, [%r7+640];
	fma.rn.f32 	%f41, %f34, %f40, %f39;
	ld.shared.f32 	%f42, [%r7+704];
	fma.rn.f32 	%f43, %f35, %f42, %f41;
	ld.shared.v4.f32 	{%f44, %f45, %f46, %f47}, [%r6+48];
	ld.shared.f32 	%f48, [%r7+768];
	fma.rn.f32 	%f49, %f44, %f48, %f43;
	ld.shared.f32 	%f50, [%r7+832];
	fma.rn.f32 	%f51, %f45, %f50, %f49;
	ld.shared.f32 	%f52, [%r7+896];
	fma.rn.f32 	%f53, %f46, %f52, %f51;
	ld.shared.f32 	%f54, [%r7+960];
	fma.rn.f32 	%f56, %f47, %f54, %f53;
	bar.sync 	0;
	add.s32 	%r34, %r34, 16;
	add.s32 	%r33, %r33, %r9;
	add.s32 	%r32, %r32, 16;
	setp.lt.s32 	%p2, %r34, %r17;
	@%p2 bra 	$L__BB0_2;
$L__BB0_3:
	cvta.to.global.u64 	%rd10, %rd5;
	add.s32 	%r30, %r3, %r4;
	mad.lo.s32 	%r31, %r17, %r2, %r30;
	mul.wide.s32 	%rd11, %r31, 4;
	add.s64 	%rd12, %rd10, %rd11;
	st.global.f32 	[%rd12], %f56;
	ret;

}


// ===== COMPILED SASS (sm_100) =====

	.target	sm_100

	.elftype	@"ET_EXEC"


//--------------------- .note.nv.tkinfo           --------------------------
	.section	.note.nv.tkinfo,"",@"SHT_NOTE"
	.sectionflags	@"SHF_NOTE_NV_TKINFO"
	.tkinfo
        /*0018*/ 	.word	0x00000002
        /*0030*/ 	.string	""
        /*0030*/ 	.string	"ptxas"
        /*0030*/ 	.string	"Cuda compilation tools, release 13.0, V13.0.88"
        /*0030*/ 	.string	"Build cuda_13.0.r13.0/compiler.36424714_0"
        /*0030*/ 	.string	"-arch sm_100 -m 64 "



//--------------------- .note.nv.cuinfo           --------------------------
	.section	.note.nv.cuinfo,"",@"SHT_NOTE"
	.sectionflags	@"SHF_NOTE_NV_CUINFO"
        /*0018*/ 	.short	0x0002
        /*001a*/ 	.short	0x0064
        /*001c*/ 	.short	0x0082
	.zero		2


//--------------------- .nv.info                  --------------------------
	.section	.nv.info,"",@"SHT_CUDA_INFO"
	.align	4


	//----- nvinfo : EIATTR_REGCOUNT
	.align		4
        /*0000*/ 	.byte	0x04, 0x2f
        /*0002*/ 	.short	(.L_1 - .L_0)
	.align		4
.L_0:
        /*0004*/ 	.word	index@(_Z12matmul_tiledPKfS0_Pfi)
        /*0008*/ 	.word	0x00000020


	//----- nvinfo : EIATTR_FRAME_SIZE
	.align		4
.L_1:
        /*000c*/ 	.byte	0x04, 0x11
        /*000e*/ 	.short	(.L_3 - .L_2)
	.align		4
.L_2:
        /*0010*/ 	.word	index@(_Z12matmul_tiledPKfS0_Pfi)
        /*0014*/ 	.word	0x00000000


	//----- nvinfo : EIATTR_MIN_STACK_SIZE
	.align		4
.L_3:
        /*0018*/ 	.byte	0x04, 0x12
        /*001a*/ 	.short	(.L_5 - .L_4)
	.align		4
.L_4:
        /*001c*/ 	.word	index@(_Z12matmul_tiledPKfS0_Pfi)
        /*0020*/ 	.word	0x00000000
.L_5:


//--------------------- .nv.compat                --------------------------
	.section	.nv.compat,"",@"SHT_CUDA_COMPAT_INFO"
	.align	4
        /*0000*/ 	.byte	0x02, 0x09, 0x00, 0x00, 0x02, 0x02, 0x01, 0x00, 0x02, 0x05, 0x05, 0x00, 0x03, 0x07, 0x01, 0x01
        /*0010*/ 	.byte	0x02, 0x03, 0x00, 0x00, 0x02, 0x06, 0x01, 0x00, 0x04, 0x0b, 0x08, 0x00, 0x09, 0x00, 0x00, 0x00
        /*0020*/ 	.byte	0x00, 0x00, 0x00, 0x00


//--------------------- .nv.info._Z12matmul_tiledPKfS0_Pfi --------------------------
	.section	.nv.info._Z12matmul_tiledPKfS0_Pfi,"",@"SHT_CUDA_INFO"
	.sectionflags	@""
	.align	4


	//----- nvinfo : EIATTR_CUDA_API_VERSION
	.align		4
        /*0000*/ 	.byte	0x04, 0x37
        /*0002*/ 	.short	(.L_7 - .L_6)
.L_6:
        /*0004*/ 	.word	0x00000082


	//----- nvinfo : EIATTR_KPARAM_INFO
	.align		4
.L_7:
        /*0008*/ 	.byte	0x04, 0x17
        /*000a*/ 	.short	(.L_9 - .L_8)
.L_8:
        /*000c*/ 	.word	0x00000000
        /*0010*/ 	.short	0x0003
        /*0012*/ 	.short	0x0018
        /*0014*/ 	.byte	0x00, 0xf0, 0x11, 0x00


	//----- nvinfo : EIATTR_KPARAM_INFO
	.align		4
.L_9:
        /*0018*/ 	.byte	0x04, 0x17
        /*001a*/ 	.short	(.L_11 - .L_10)
.L_10:
        /*001c*/ 	.word	0x00000000
        /*0020*/ 	.short	0x0002
        /*0022*/ 	.short	0x0010
        /*0024*/ 	.byte	0x00, 0xf5, 0x21, 0x00


	//----- nvinfo : EIATTR_KPARAM_INFO
	.align		4
.L_11:
        /*0028*/ 	.byte	0x04, 0x17
        /*002a*/ 	.short	(.L_13 - .L_12)
.L_12:
        /*002c*/ 	.word	0x00000000
        /*0030*/ 	.short	0x0001
        /*0032*/ 	.short	0x0008
        /*0034*/ 	.byte	0x00, 0xf5, 0x21, 0x00


	//----- nvinfo : EIATTR_KPARAM_INFO
	.align		4
.L_13:
        /*0038*/ 	.byte	0x04, 0x17
        /*003a*/ 	.short	(.L_15 - .L_14)
.L_14:
        /*003c*/ 	.word	0x00000000
        /*0040*/ 	.short	0x0000
        /*0042*/ 	.short	0x0000
        /*0044*/ 	.byte	0x00, 0xf5, 0x21, 0x00


	//----- nvinfo : EIATTR_SPARSE_MMA_MASK
	.align		4
.L_15:
        /*0048*/ 	.byte	0x03, 0x50
        /*004a*/ 	.short	0x0000


	//----- nvinfo : EIATTR_MAXREG_COUNT
	.align		4
        /*004c*/ 	.byte	0x03, 0x1b
        /*004e*/ 	.short	0x00ff


	//----- nvinfo : EIATTR_NUM_BARRIERS
	.align		4
        /*0050*/ 	.byte	0x02, 0x4c
        /*0052*/ 	.byte	0x01
	.zero		1


	//----- nvinfo : EIATTR_MERCURY_ISA_VERSION
	.align		4
        /*0054*/ 	.byte	0x03, 0x5f
        /*0056*/ 	.short	0x0101


	//----- nvinfo : EIATTR_VRC_CTA_INIT_COUNT
	.align		4
        /*0058*/ 	.byte	0x02, 0x4a
	.zero		1
	.zero		1


	//----- nvinfo : EIATTR_EXIT_INSTR_OFFSETS
	.align		4
        /*005c*/ 	.byte	0x04, 0x1c
        /*005e*/ 	.short	(.L_17 - .L_16)


	//   ....[0]....
.L_16:
        /*0060*/ 	.word	0x00001710


	//----- nvinfo : EIATTR_CBANK_PARAM_SIZE
	.align		4
.L_17:
        /*0064*/ 	.byte	0x03, 0x19
        /*0066*/ 	.short	0x001c


	//----- nvinfo : EIATTR_PARAM_CBANK
	.align		4
        /*0068*/ 	.byte	0x04, 0x0a
        /*006a*/ 	.short	(.L_19 - .L_18)
	.align		4
.L_18:
        /*006c*/ 	.word	index@(.nv.constant0._Z12matmul_tiledPKfS0_Pfi)
        /*0070*/ 	.short	0x0380
        /*0072*/ 	.short	0x001c


	//----- nvinfo : EIATTR_SW_WAR
	.align		4
.L_19:
        /*0074*/ 	.byte	0x04, 0x36
        /*0076*/ 	.short	(.L_21 - .L_20)
.L_20:
        /*0078*/ 	.word	0x00000008
.L_21:


//--------------------- .nv.callgraph             --------------------------
	.section	.nv.callgraph,"",@"SHT_CUDA_CALLGRAPH"
	.align	4
	.sectionentsize	8
	.align		4
        /*0000*/ 	.word	0x00000000
	.align		4
        /*0004*/ 	.word	0xffffffff
	.align		4
        /*0008*/ 	.word	0x00000000
	.align		4
        /*000c*/ 	.word	0xfffffffe
	.align		4
        /*0010*/ 	.word	0x00000000
	.align		4
        /*0014*/ 	.word	0xfffffffd
	.align		4
        /*0018*/ 	.word	0x00000000
	.align		4
        /*001c*/ 	.word	0xfffffffc


//--------------------- .text._Z12matmul_tiledPKfS0_Pfi --------------------------
	.section	.text._Z12matmul_tiledPKfS0_Pfi,"ax",@progbits
	.align	128
        .global         _Z12matmul_tiledPKfS0_Pfi
        .type           _Z12matmul_tiledPKfS0_Pfi,@function
        .size           _Z12matmul_tiledPKfS0_Pfi,(.L_x_5 - _Z12matmul_tiledPKfS0_Pfi)
        .other          _Z12matmul_tiledPKfS0_Pfi,@"STO_CUDA_ENTRY STV_DEFAULT"
_Z12matmul_tiledPKfS0_Pfi:
.text._Z12matmul_tiledPKfS0_Pfi:
[----:B------:R-:W-:Y:S08]  /*0000*/  LDC R1, c[0x0][0x37c] ;  /* 0x0000df00ff017b82 */ /* 0x000ff00000000800 */
[----:B------:R-:W0:Y:S01]  /*0010*/  LDC R0, c[0x0][0x398] ;  /* 0x0000e600ff007b82 */ /* 0x000e220000000800 */
[----:B------:R-:W1:Y:S01]  /*0020*/  S2R R17, SR_CTAID.Y ;  /* 0x0000000000117919 */ /* 0x000e620000002600 */
[----:B------:R-:W2:Y:S01]  /*0030*/  LDCU.64 UR8, c[0x0][0x358] ;  /* 0x00006b00ff0877ac */ /* 0x000ea20008000a00 */
[----:B------:R-:W-:Y:S01]  /*0040*/  HFMA2 R25, -RZ, RZ, 0, 0 ;  /* 0x00000000ff197431 */ /* 0x000fe200000001ff */
[----:B------:R-:W1:Y:S01]  /*0050*/  S2R R18, SR_TID.Y ;  /* 0x0000000000127919 */ /* 0x000e620000002200 */
[----:B------:R-:W3:Y:S01]  /*0060*/  S2R R2, SR_CTAID.X ;  /* 0x0000000000027919 */ /* 0x000ee20000002500 */
[----:B------:R-:W4:Y:S01]  /*0070*/  S2R R3, SR_TID.X ;  /* 0x0000000000037919 */ /* 0x000f220000002100 */
[----:B0-----:R-:W-:-:S02]  /*0080*/  ISETP.GE.AND P0, PT, R0, 0x1, PT ;  /* 0x000000010000780c */ /* 0x001fc40003f06270 */
[----:B-1----:R-:W-:-:S11]  /*0090*/  LEA R17, R17, R18, 0x4 ;  /* 0x0000001211117211 */ /* 0x002fd600078e20ff */
[----:B--234-:R-:W-:Y:S05]  /*00a0*/  @!P0 BRA `(.L_x_0) ;  /* 0x0000001400848947 */ /* 0x01cfea0003800000 */
[----:B------:R-:W0:Y:S01]  /*00b0*/  S2UR UR6, SR_CgaCtaId ;  /* 0x00000000000679c3 */ /* 0x000e220000008800 */
[----:B------:R-:W-:Y:S01]  /*00c0*/  ISETP.GT.AND P1, PT, R0, 0x30, PT ;  /* 0x000000300000780c */ /* 0x000fe20003f24270 */
[----:B------:R-:W-:Y:S01]  /*00d0*/  UMOV UR5, 0x400 ;  /* 0x0000040000057882 */ /* 0x000fe20000000000 */
[C---:B------:R-:W-:Y:S01]  /*00e0*/  LEA R20, R18.reuse, R3, 0x4 ;  /* 0x0000000312147211 */ /* 0x040fe200078e20ff */
[-CC-:B------:R-:W-:Y:S01]  /*00f0*/  IMAD R21, R18, R0.reuse, R3.reuse ;  /* 0x0000000012157224 */ /* 0x180fe200078e0203 */
[----:B------:R-:W-:Y:S01]  /*0100*/  UMOV UR4, URZ ;  /* 0x000000ff00047c82 */ /* 0x000fe20008000000 */
[----:B------:R-:W-:Y:S01]  /*0110*/  PLOP3.LUT P0, PT, PT, PT, PT, 0x80, 0x8 ;  /* 0x000000000008781c */ /* 0x000fe20003f0f070 */
[----:B------:R-:W-:Y:S01]  /*0120*/  IMAD R19, R17, R0, R3 ;  /* 0x0000000011137224 */ /* 0x000fe200078e0203 */
[----:B------:R-:W-:Y:S02]  /*0130*/  MOV R25, RZ ;  /* 0x000000ff00197202 */ /* 0x000fe40000000f00 */
[----:B------:R-:W-:Y:S01]  /*0140*/  LEA R21, R2, R21, 0x4 ;  /* 0x0000001502157211 */ /* 0x000fe200078e20ff */
[----:B0-----:R-:W-:-:S06]  /*0150*/  ULEA UR5, UR6, UR5, 0x18 ;  /* 0x0000000506057291 */ /* 0x001fcc000f8ec0ff */
[----:B------:R-:W-:Y:S02]  /*0160*/  LEA R20, R20, UR5, 0x2 ;  /* 0x0000000514147c11 */ /* 0x000fe4000f8e10ff */
[----:B------:R-:W-:Y:S02]  /*0170*/  LEA R18, R18, UR5, 0x6 ;  /* 0x0000000512127c11 */ /* 0x000fe4000f8e30ff */
[----:B------:R-:W-:Y:S01]  /*0180*/  LEA R16, R3, UR5, 0x2 ;  /* 0x0000000503107c11 */ /* 0x000fe2000f8e10ff */
[----:B------:R-:W-:Y:S06]  /*0190*/  @!P1 BRA `(.L_x_1) ;  /* 0x0000000800fc9947 */ /* 0x000fec0003800000 */
[----:B------:R-:W0:Y:S01]  /*01a0*/  LDC.64 R22, c[0x0][0x380] ;  /* 0x0000e000ff167b82 */ /* 0x000e220000000a00 */
[----:B------:R-:W-:Y:S02]  /*01b0*/  PLOP3.LUT P0, PT, PT, PT, PT, 0x8, 0x80 ;  /* 0x000000000080781c */ /* 0x000fe40003f0e170 */
[----:B------:R-:W-:-:S05]  /*01c0*/  IADD3 R12, PT, PT, R0, -0x30, RZ ;  /* 0xffffffd0000c7810 */ /* 0x000fca0007ffe0ff */
[----:B------:R-:W1:Y:S06]  /*01d0*/  LDC.64 R14, c[0x0][0x388] ;  /* 0x0000e200ff0e7b82 */ /* 0x000e6c0000000a00 */
.L_x_2:
[----:B0-----:R-:W-:-:S04]  /*01e0*/  IMAD.WIDE.U32 R8, R19, 0x4, R22 ;  /* 0x0000000413087825 */ /* 0x001fc800078e0016 */
[----:B-1----:R-:W-:Y:S01]  /*01f0*/  IMAD.WIDE.U32 R10, R21, 0x4, R14 ;  /* 0x00000004150a7825 */ /* 0x002fe200078e000e */
[----:B------:R-:W2:Y:S04]  /*0200*/  LDG.E.CONSTANT R29, desc[UR8][R8.64] ;  /* 0x00000008081d7981 */ /* 0x000ea8000c1e9900 */
[----:B------:R-:W3:Y:S01]  /*0210*/  LDG.E.CONSTANT R26, desc[UR8][R10.64] ;  /* 0x000000080a1a7981 */ /* 0x000ee2000c1e9900 */
[----:B------:R-:W-:Y:S02]  /*0220*/  IADD3 R7, PT, PT, R19, 0x10, RZ ;  /* 0x0000001013077810 */ /* 0x000fe40007ffe0ff */
[----:B------:R-:W-:-:S03]  /*0230*/  LEA R27, R0, R21, 0x4 ;  /* 0x00000015001b7211 */ /* 0x000fc600078e20ff */
[----:B------:R-:W-:-:S04]  /*0240*/  IMAD.WIDE.U32 R6, R7, 0x4, R22 ;  /* 0x0000000407067825 */ /* 0x000fc800078e0016 */
[----:B------:R-:W-:Y:S01]  /*0250*/  IMAD.WIDE.U32 R4, R27, 0x4, R14 ;  /* 0x000000041b047825 */ /* 0x000fe200078e000e */
[----:B------:R-:W4:Y:S04]  /*0260*/  LDG.E.CONSTANT R21, desc[UR8][R6.64] ;  /* 0x0000000806157981 */ /* 0x000f28000c1e9900 */
[----:B------:R0:W5:Y:S04]  /*0270*/  LDG.E.CONSTANT R13, desc[UR8][R4.64] ;  /* 0x00000008040d7981 */ /* 0x000168000c1e9900 */
[----:B--2---:R1:W-:Y:S04]  /*0280*/  STS [R20], R29 ;  /* 0x0000001d14007388 */ /* 0x0043e80000000800 */
[----:B---3--:R-:W-:Y:S01]  /*0290*/  STS [R20+0x400], R26 ;  /* 0x0004001a14007388 */ /* 0x008fe20000000800 */
[----:B------:R-:W-:Y:S01]  /*02a0*/  BAR.SYNC.DEFER_BLOCKING 0x0 ;  /* 0x0000000000007b1d */ /* 0x000fe20000010000 */
[----:B-1----:R-:W-:-:S05]  /*02b0*/  IADD3 R29, PT, PT, R19, 0x20, RZ ;  /* 0x00000020131d7810 */ /* 0x002fca0007ffe0ff */
[----:B------:R-:W-:Y:S04]  /*02c0*/  LDS R28, [R16+0x400] ;  /* 0x00040000101c7984 */ /* 0x000fe80000000800 */
[----:B------:R-:W1:Y:S04]  /*02d0*/  LDS.128 R8, [R18] ;  /* 0x0000000012087984 */ /* 0x000e680000000c00 */
[----:B0-----:R-:W0:Y:S04]  /*02e0*/  LDS R4, [R16+0x440] ;  /* 0x0004400010047984 */ /* 0x001e280000000800 */
[----:B------:R-:W2:Y:S04]  /*02f0*/  LDS R5, [R16+0x480] ;  /* 0x0004800010057984 */ /* 0x000ea80000000800 */
[----:B------:R-:W3:Y:S01]  /*0300*/  LDS R24, [R16+0x4c0] ;  /* 0x0004c00010187984 */ /* 0x000ee20000000800 */
[----:B-1----:R-:W-:Y:S01]  /*0310*/  FFMA R8, R8, R28, R25 ;  /* 0x0000001c08087223 */ /* 0x002fe20000000019 */
[----:B------:R-:W-:Y:S01]  /*0320*/  LEA R25, R0, R27, 0x4 ;  /* 0x0000001b00197211 */ /* 0x000fe200078e20ff */
[----:B------:R-:W-:-:S04]  /*0330*/  IMAD.WIDE.U32 R28, R29, 0x4, R22 ;  /* 0x000000041d1c7825 */ /* 0x000fc800078e0016 */
[----:B0-----:R-:W-:Y:S02]  /*0340*/  FFMA R9, R9, R4, R8 ;  /* 0x0000000409097223 */ /* 0x001fe40000000008 */
[----:B------:R-:W-:Y:S01]  /*0350*/  LDS R8, [R16+0x500] ;  /* 0x0005000010087984 */ /* 0x000fe20000000800 */
[----:B------:R-:W-:-:S04]  /*0360*/  IMAD.WIDE.U32 R26, R25, 0x4, R14 ;  /* 0x00000004191a7825 */ /* 0x000fc800078e000e */
[----:B--2---:R-:W-:Y:S02]  /*0370*/  FFMA R10, R10, R5, R9 ;  /* 0x000000050a0a7223 */ /* 0x004fe40000000009 */
[----:B------:R-:W0:Y:S02]  /*0380*/  LDS.128 R4, [R18+0x10] ;  /* 0x0000100012047984 */ /* 0x000e240000000c00 */
[----:B---3--:R-:W-:Y:S02]  /*0390*/  FFMA R11, R11, R24, R10 ;  /* 0x000000180b0b7223 */ /* 0x008fe4000000000a */
[----:B------:R-:W1:Y:S04]  /*03a0*/  LDS R9, [R16+0x540] ;  /* 0x0005400010097984 */ /* 0x000e680000000800 */
[----:B------:R-:W2:Y:S04]  /*03b0*/  LDS R10, [R16+0x580] ;  /* 0x00058000100a7984 */ /* 0x000ea80000000800 */
[----:B------:R-:W3:Y:S04]  /*03c0*/  LDS R24, [R16+0x5c0] ;  /* 0x0005c00010187984 */ /* 0x000ee80000000800 */
[----:B------:R5:W5:Y:S04]  /*03d0*/  LDG.E.CONSTANT R29, desc[UR8][R28.64] ;  /* 0x000000081c1d7981 */ /* 0x000b68000c1e9900 */
[----:B------:R-:W5:Y:S01]  /*03e0*/  LDG.E.CONSTANT R27, desc[UR8][R26.64] ;  /* 0x000000081a1b7981 */ /* 0x000f62000c1e9900 */
[----:B0-----:R-:W-:-:S04]  /*03f0*/  FFMA R4, R4, R8, R11 ;  /* 0x0000000804047223 */ /* 0x001fc8000000000b */
[----:B-1----:R-:W-:Y:S02]  /*0400*/  FFMA R5, R5, R9, R4 ;  /* 0x0000000905057223 */ /* 0x002fe40000000004 */
[----:B------:R-:W-:Y:S02]  /*0410*/  LDS R4, [R16+0x600] ;  /* 0x0006000010047984 */ /* 0x000fe40000000800 */
[----:B--2---:R-:W-:Y:S02]  /*0420*/  FFMA R6, R6, R10, R5 ;  /* 0x0000000a06067223 */ /* 0x004fe40000000005 */
[----:B------:R-:W0:Y:S02]  /*0430*/  LDS.128 R8, [R18+0x20] ;  /* 0x0000200012087984 */ /* 0x000e240000000c00 */
[----:B---3--:R-:W-:Y:S02]  /*0440*/  FFMA R7, R7, R24, R6 ;  /* 0x0000001807077223 */ /* 0x008fe40000000006 */
[----:B------:R-:W1:Y:S04]  /*0450*/  LDS R5, [R16+0x640] ;  /* 0x0006400010057984 */ /* 0x000e680000000800 */
[----:B------:R-:W2:Y:S01]  /*0460*/  LDS R6, [R16+0x680] ;  /* 0x0006800010067984 */ /* 0x000ea20000000800 */
[----:B0-----:R-:W-:-:S03]  /*0470*/  FFMA R4, R8, R4, R7 ;  /* 0x0000000408047223 */ /* 0x001fc60000000007 */
[----:B------:R-:W0:Y:S01]  /*0480*/  LDS R8, [R16+0x6c0] ;  /* 0x0006c00010087984 */ /* 0x000e220000000800 */
[----:B-1----:R-:W-:-:S03]  /*0490*/  FFMA R5, R9, R5, R4 ;  /* 0x0000000509057223 */ /* 0x002fc60000000004 */
[----:B------:R-:W-:Y:S01]  /*04a0*/  LDS R9, [R16+0x700] ;  /* 0x0007000010097984 */ /* 0x000fe20000000800 */
[----:B--2---:R-:W-:-:S03]  /*04b0*/  FFMA R10, R10, R6, R5 ;  /* 0x000000060a0a7223 */ /* 0x004fc60000000005 */
[----:B------:R-:W1:Y:S01]  /*04c0*/  LDS.128 R4, [R18+0x30] ;  /* 0x0000300012047984 */ /* 0x000e620000000c00 */
[----:B0-----:R-:W-:-:S03]  /*04d0*/  FFMA R11, R11, R8, R10 ;  /* 0x000000080b0b7223 */ /* 0x001fc6000000000a */
[----:B------:R-:W0:Y:S01]  /*04e0*/  LDS R8, [R16+0x740] ;  /* 0x0007400010087984 */ /* 0x000e220000000800 */
[----:B-1----:R-:W-:-:S03]  /*04f0*/  FFMA R10, R4, R9, R11 ;  /* 0x00000009040a7223 */ /* 0x002fc6000000000b */
[----:B------:R-:W1:Y:S04]  /*0500*/  LDS R9, [R16+0x780] ;  /* 0x0007800010097984 */ /* 0x000e680000000800 */
[----:B------:R-:W2:Y:S01]  /*0510*/  LDS R4, [R16+0x7c0] ;  /* 0x0007c00010047984 */ /* 0x000ea20000000800 */
[----:B------:R-:W-:Y:S06]  /*0520*/  BAR.SYNC.DEFER_BLOCKING 0x0 ;  /* 0x0000000000007b1d */ /* 0x000fec0000010000 */
[----:B----4-:R-:W-:Y:S04]  /*0530*/  STS [R20], R21 ;  /* 0x0000001514007388 */ /* 0x010fe80000000800 */
[----:B-----5:R-:W-:Y:S01]  /*0540*/  STS [R20+0x400], R13 ;  /* 0x0004000d14007388 */ /* 0x020fe20000000800 */
[----:B------:R-:W-:Y:S01]  /*0550*/  BAR.SYNC.DEFER_BLOCKING 0x0 ;  /* 0x0000000000007b1d */ /* 0x000fe20000010000 */
[----:B0-----:R-:W-:-:S04]  /*0560*/  FFMA R5, R5, R8, R10 ;  /* 0x0000000805057223 */ /* 0x001fc8000000000a */
[----:B-1----:R-:W-:-:S04]  /*0570*/  FFMA R6, R6, R9, R5 ;  /* 0x0000000906067223 */ /* 0x002fc80000000005 */
[----:B--2---:R-:W-:Y:S01]  /*0580*/  FFMA R7, R7, R4, R6 ;  /* 0x0000000407077223 */ /* 0x004fe20000000006 */
[----:B------:R-:W-:Y:S04]  /*0590*/  LDS R5, [R16+0x400] ;  /* 0x0004000010057984 */ /* 0x000fe80000000800 */
[----:B------:R-:W0:Y:S04]  /*05a0*/  LDS.128 R8, [R18] ;  /* 0x0000000012087984 */ /* 0x000e280000000c00 */
[----:B------:R-:W1:Y:S04]  /*05b0*/  LDS R28, [R16+0x440] ;  /* 0x00044000101c7984 */ /* 0x000e680000000800 */
[----:B------:R-:W2:Y:S04]  /*05c0*/  LDS R4, [R16+0x480] ;  /* 0x0004800010047984 */ /* 0x000ea80000000800 */
[----:B------:R-:W3:Y:S04]  /*05d0*/  LDS R24, [R16+0x4c0] ;  /* 0x0004c00010187984 */ /* 0x000ee80000000800 */
[----:B------:R-:W-:Y:S01]  /*05e0*/  LDS R13, [R16+0x600] ;  /* 0x00060000100d7984 */ /* 0x000fe20000000800 */
[----:B0-----:R-:W-:-:S04]  /*05f0*/  FFMA R8, R8, R5, R7 ;  /* 0x0000000508087223 */ /* 0x001fc80000000007 */
[----:B-1----:R-:W-:Y:S02]  /*0600*/  FFMA R9, R9, R28, R8 ;  /* 0x0000001c09097223 */ /* 0x002fe40000000008 */
[----:B------:R-:W-:Y:S02]  /*0610*/  LDS R8, [R16+0x500] ;  /* 0x0005000010087984 */ /* 0x000fe40000000800 */
[----:B--2---:R-:W-:Y:S02]  /*0620*/  FFMA R10, R10, R4, R9 ;  /* 0x000000040a0a7223 */ /* 0x004fe40000000009 */
[----:B------:R-:W0:Y:S04]  /*0630*/  LDS.128 R4, [R18+0x10] ;  /* 0x0000100012047984 */ /* 0x000e280000000c00 */
[----:B------:R-:W1:Y:S01]  /*0640*/  LDS R9, [R16+0x540] ;  /* 0x0005400010097984 */ /* 0x000e620000000800 */
[----:B---3--:R-:W-:-:S03]  /*0650*/  FFMA R11, R11, R24, R10 ;  /* 0x000000180b0b7223 */ /* 0x008fc6000000000a */
[----:B------:R-:W2:Y:S04]  /*0660*/  LDS R10, [R16+0x580] ;  /* 0x00058000100a7984 */ /* 0x000ea80000000800 */
[----:B------:R-:W3:Y:S01]  /*0670*/  LDS R24, [R16+0x5c0] ;  /* 0x0005c00010187984 */ /* 0x000ee20000000800 */
[----:B0-----:R-:W-:-:S04]  /*0680*/  FFMA R4, R4, R8, R11 ;  /* 0x0000000804047223 */ /* 0x001fc8000000000b */
[----:B-1----:R-:W-:-:S04]  /*0690*/  FFMA R5, R5, R9, R4 ;  /* 0x0000000905057223 */ /* 0x002fc80000000004 */
[----:B--2---:R-:W-:Y:S02]  /*06a0*/  FFMA R4, R6, R10, R5 ;  /* 0x0000000a06047223 */ /* 0x004fe40000000005 */
[----:B------:R-:W0:Y:S01]  /*06b0*/  LDS.128 R8, [R18+0x20] ;  /* 0x0000200012087984 */ /* 0x000e220000000c00 */
[----:B------:R-:W-:Y:S01]  /*06c0*/  IADD3 R21, PT, PT, R19, 0x30, RZ ;  /* 0x0000003013157810 */ /* 0x000fe20007ffe0ff */
[----:B---3--:R-:W-:Y:S02]  /*06d0*/  FFMA R5, R7, R24, R4 ;  /* 0x0000001807057223 */ /* 0x008fe40000000004 */
[----:B------:R-:W1:Y:S04]  /*06e0*/  LDS R6, [R16+0x640] ;  /* 0x0006400010067984 */ /* 0x000e680000000800 */
[----:B------:R-:W2:Y:S04]  /*06f0*/  LDS R7, [R16+0x680] ;  /* 0x0006800010077984 */ /* 0x000ea80000000800 */
[----:B------:R-:W3:Y:S01]  /*0700*/  LDS R24, [R16+0x6c0] ;  /* 0x0006c00010187984 */ /* 0x000ee20000000800 */
[----:B0-----:R-:W-:Y:S01]  /*0710*/  FFMA R8, R8, R13, R5 ;  /* 0x0000000d08087223 */ /* 0x001fe20000000005 */
[----:B------:R-:W-:Y:S01]  /*0720*/  IMAD.WIDE.U32 R4, R21, 0x4, R22 ;  /* 0x0000000415047825 */ /* 0x000fe200078e0016 */
[----:B------:R-:W-:-:S04]  /*0730*/  LEA R13, R0, R25, 0x4 ;  /* 0x00000019000d7211 */ /* 0x000fc800078e20ff */
[----:B------:R0:W4:Y:S02]  /*0740*/  LDG.E.CONSTANT R25, desc[UR8][R4.64] ;  /* 0x0000000804197981 */ /* 0x000124000c1e9900 */
[----:B0-----:R-:W-:-:S05]  /*0750*/  IMAD.WIDE.U32 R4, R13, 0x4, R14 ;  /* 0x000000040d047825 */ /* 0x001fca00078e000e */
[----:B------:R0:W5:Y:S01]  /*0760*/  LDG.E.CONSTANT R21, desc[UR8][R4.64] ;  /* 0x0000000804157981 */ /* 0x000162000c1e9900 */
[----:B-1----:R-:W-:-:S03]  /*0770*/  FFMA R9, R9, R6, R8 ;  /* 0x0000000609097223 */ /* 0x002fc60000000008 */
[----:B------:R-:W-:Y:S01]  /*0780*/  LDS R8, [R16+0x700] ;  /* 0x0007000010087984 */ /* 0x000fe20000000800 */
[----:B--2---:R-:W-:-:S03]  /*0790*/  FFMA R10, R10, R7, R9 ;  /* 0x000000070a0a7223 */ /* 0x004fc60000000009 */
[----:B------:R-:W-:Y:S01]  /*07a0*/  LDS R9, [R16+0x740] ;  /* 0x0007400010097984 */ /* 0x000fe20000000800 */
[----:B---3--:R-:W-:-:S03]  /*07b0*/  FFMA R11, R11, R24, R10 ;  /* 0x000000180b0b7223 */ /* 0x008fc6000000000a */
[----:B0-----:R-:W0:Y:S04]  /*07c0*/  LDS.128 R4, [R18+0x30] ;  /* 0x0000300012047984 */ /* 0x001e280000000c00 */
[----:B------:R-:W1:Y:S04]  /*07d0*/  LDS R10, [R16+0x780] ;  /* 0x00078000100a7984 */ /* 0x000e680000000800 */
[----:B------:R-:W2:Y:S01]  /*07e0*/  LDS R24, [R16+0x7c0] ;  /* 0x0007c00010187984 */ /* 0x000ea20000000800 */
[----:B------:R-:W-:Y:S06]  /*07f0*/  BAR.SYNC.DEFER_BLOCKING 0x0 ;  /* 0x0000000000007b1d */ /* 0x000fec0000010000 */
[----:B------:R-:W-:Y:S04]  /*0800*/  STS [R20], R29 ;  /* 0x0000001d14007388 */ /* 0x000fe80000000800 */
[----:B------:R-:W-:Y:S01]  /*0810*/  STS [R20+0x400], R27 ;  /* 0x0004001b14007388 */ /* 0x000fe20000000800 */
[----:B------:R-:W-:Y:S01]  /*0820*/  BAR.SYNC.DEFER_BLOCKING 0x0 ;  /* 0x0000000000007b1d */ /* 0x000fe20000010000 */
[----:B0-----:R-:W-:-:S04]  /*0830*/  FFMA R8, R4, R8, R11 ;  /* 0x0000000804087223 */ /* 0x001fc8000000000b */
[----:B------:R-:W-:-:S04]  /*0840*/  FFMA R9, R5, R9, R8 ;  /* 0x0000000905097223 */ /* 0x000fc80000000008 */
[----:B-1----:R-:W-:-:S04]  /*0850*/  FFMA R6, R6, R10, R9 ;  /* 0x0000000a06067223 */ /* 0x002fc80000000009 */
[----:B--2---:R-:W-:Y:S01]  /*0860*/  FFMA R7, R7, R24, R6 ;  /* 0x0000001807077223 */ /* 0x004fe20000000006 */
[----:B------:R-:W-:Y:S04]  /*0870*/  LDS R4, [R16+0x400] ;  /* 0x0004000010047984 */ /* 0x000fe80000000800 */
[----:B------:R-:W0:Y:S04]  /*0880*/  LDS.128 R8, [R18] ;  /* 0x0000000012087984 */ /* 0x000e280000000c00 */
[----:B------:R-:W1:Y:S04]  /*0890*/  LDS R5, [R16+0x440] ;  /* 0x0004400010057984 */ /* 0x000e680000000800 */
[----:B------:R-:W2:Y:S04]  /*08a0*/  LDS R6, [R16+0x480] ;  /* 0x0004800010067984 */ /* 0x000ea80000000800 */
[----:B------:R-:W3:Y:S04]  /*08b0*/  LDS R24, [R16+0x4c0] ;  /* 0x0004c00010187984 */ /* 0x000ee80000000800 */
[----:B------:R-:W-:Y:S04]  /*08c0*/  LDS R26, [R16+0x700] ;  /* 0x00070000101a7984 */ /* 0x000fe80000000800 */
[----:B------:R-:W-:Y:S01]  /*08d0*/  LDS R27, [R16+0x780] ;  /* 0x00078000101b7984 */ /* 0x000fe20000000800 */
[----:B0-----:R-:W-:-:S03]  /*08e0*/  FFMA R4, R8, R4, R7 ;  /* 0x0000000408047223 */ /* 0x001fc60000000007 */
[----:B------:R-:W-:Y:S01]  /*08f0*/  LDS R8, [R16+0x500] ;  /* 0x0005000010087984 */ /* 0x000fe20000000800 */
[----:B-1----:R-:W-:-:S03]  /*0900*/  FFMA R5, R9, R5, R4 ;  /* 0x0000000509057223 */ /* 0x002fc60000000004 */
[----:B------:R-:W-:Y:S01]  /*0910*/  LDS R9, [R16+0x540] ;  /* 0x0005400010097984 */ /* 0x000fe20000000800 */
[----:B--2---:R-:W-:-:S03]  /*0920*/  FFMA R10, R10, R6, R5 ;  /* 0x000000060a0a7223 */ /* 0x004fc60000000005 */
[----:B------:R-:W0:Y:S01]  /*0930*/  LDS.128 R4, [R18+0x10] ;  /* 0x0000100012047984 */ /* 0x000e220000000c00 */
[----:B---3--:R-:W-:-:S03]  /*0940*/  FFMA R11, R11, R24, R10 ;  /* 0x000000180b0b7223 */ /* 0x008fc6000000000a */
[----:B------:R-:W1:Y:S04]  /*0950*/  LDS R10, [R16+0x580] ;  /* 0x00058000100a7984 */ /* 0x000e680000000800 */
[----:B------:R-:W2:Y:S01]  /*0960*/  LDS R24, [R16+0x5c0] ;  /* 0x0005c00010187984 */ /* 0x000ea20000000800 */
[----:B0-----:R-:W-:-:S04]  /*0970*/  FFMA R4, R4, R8, R11 ;  /* 0x0000000804047223 */ /* 0x001fc8000000000b */
[----:B------:R-:W-:Y:S02]  /*0980*/  FFMA R5, R5, R9, R4 ;  /* 0x0000000905057223 */ /* 0x000fe40000000004 */
[----:B------:R-:W-:Y:S02]  /*0990*/  LDS R4, [R16+0x600] ;  /* 0x0006000010047984 */ /* 0x000fe40000000800 */
[----:B-1----:R-:W-:Y:S02]  /*09a0*/  FFMA R6, R6, R10, R5 ;  /* 0x0000000a06067223 */ /* 0x002fe40000000005 */
[----:B------:R-:W0:Y:S04]  /*09b0*/  LDS.128 R8, [R18+0x20] ;  /* 0x0000200012087984 */ /* 0x000e280000000c00 */
[----:B------:R-:W1:Y:S01]  /*09c0*/  LDS R5, [R16+0x640] ;  /* 0x0006400010057984 */ /* 0x000e620000000800 */
[----:B--2---:R-:W-:-:S03]  /*09d0*/  FFMA R7, R7, R24, R6 ;  /* 0x0000001807077223 */ /* 0x004fc60000000006 */
[----:B------:R-:W2:Y:S04]  /*09e0*/  LDS R6, [R16+0x680] ;  /* 0x0006800010067984 */ /* 0x000ea80000000800 */
[----:B------:R-:W-:Y:S01]  /*09f0*/  LDS R24, [R16+0x7c0] ;  /* 0x0007c00010187984 */ /* 0x000fe20000000800 */
[----:B0-----:R-:W-:-:S03]  /*0a00*/  FFMA R4, R8, R4, R7 ;  /* 0x0000000408047223 */ /* 0x001fc60000000007 */
[----:B------:R-:W-:Y:S01]  /*0a10*/  LDS R8, [R16+0x740] ;  /* 0x0007400010087984 */ /* 0x000fe20000000800 */
[----:B-1----:R-:W-:-:S03]  /*0a20*/  FFMA R5, R9, R5, R4 ;  /* 0x0000000509057223 */ /* 0x002fc60000000004 */
[----:B------:R-:W0:Y:S01]  /*0a30*/  LDS R9, [R16+0x6c0] ;  /* 0x0006c00010097984 */ /* 0x000e220000000800 */
[----:B--2---:R-:W-:-:S03]  /*0a40*/  FFMA R10, R10, R6, R5 ;  /* 0x000000060a0a7223 */ /* 0x004fc60000000005 */
[----:B------:R-:W1:Y:S01]  /*0a50*/  LDS.128 R4, [R18+0x30] ;  /* 0x0000300012047984 */ /* 0x000e620000000c00 */
[----:B------:R-:W-:Y:S06]  /*0a60*/  BAR.SYNC.DEFER_BLOCKING 0x0 ;  /* 0x0000000000007b1d */ /* 0x000fec0000010000 */
[----:B----4-:R-:W-:Y:S04]  /*0a70*/  STS [R20], R25 ;  /* 0x0000001914007388 */ /* 0x010fe80000000800 */
[----:B-----5:R-:W-:Y:S01]  /*0a80*/  STS [R20+0x400], R21 ;  /* 0x0004001514007388 */ /* 0x020fe20000000800 */
[----:B------:R-:W-:Y:S01]  /*0a90*/  BAR.SYNC.DEFER_BLOCKING 0x0 ;  /* 0x0000000000007b1d */ /* 0x000fe20000010000 */
[----:B0-----:R-:W-:-:S04]  /*0aa0*/  FFMA R9, R11, R9, R10 ;  /* 0x000000090b097223 */ /* 0x001fc8000000000a */
[----:B-1----:R-:W-:-:S04]  /*0ab0*/  FFMA R4, R4, R26, R9 ;  /* 0x0000001a04047223 */ /* 0x002fc80000000009 */
[----:B------:R-:W-:Y:S01]  /*0ac0*/  FFMA R5, R5, R8, R4 ;  /* 0x0000000805057223 */ /* 0x000fe20000000004 */
[----:B------:R-:W-:Y:S04]  /*0ad0*/  LDS R29, [R16+0x400] ;  /* 0x00040000101d7984 */ /* 0x000fe80000000800 */
[----:B------:R-:W0:Y:S04]  /*0ae0*/  LDS.128 R8, [R18] ;  /* 0x0000000012087984 */ /* 0x000e280000000c00 */
[----:B------:R-:W1:Y:S01]  /*0af0*/  LDS R4, [R16+0x440] ;  /* 0x0004400010047984 */ /* 0x000e620000000800 */
[----:B------:R-:W-:-:S03]  /*0b00*/  FFMA R6, R6, R27, R5 ;  /* 0x0000001b06067223 */ /* 0x000fc60000000005 */
[----:B------:R-:W2:Y:S01]  /*0b10*/  LDS R27, [R16+0x480] ;  /* 0x00048000101b7984 */ /* 0x000ea20000000800 */
[----:B------:R-:W-:-:S03]  /*0b20*/  FFMA R7, R7, R24, R6 ;  /* 0x0000001807077223 */ /* 0x000fc60000000006 */
[----:B------:R-:W3:Y:S04]  /*0b30*/  LDS R24, [R16+0x4c0] ;  /* 0x0004c00010187984 */ /* 0x000ee80000000800 */
[----:B------:R-:W-:Y:S04]  /*0b40*/  LDS R21, [R16+0x500] ;  /* 0x0005000010157984 */ /* 0x000fe80000000800 */
[----:B------:R-:W-:Y:S04]  /*0b50*/  LDS R25, [R16+0x580] ;  /* 0x0005800010197984 */ /* 0x000fe80000000800 */
[----:B------:R-:W-:Y:S01]  /*0b60*/  LDS R26, [R16+0x600] ;  /* 0x00060000101a7984 */ /* 0x000fe20000000800 */
[----:B0-----:R-:W-:-:S04]  /*0b70*/  FFMA R8, R8, R29, R7 ;  /* 0x0000001d08087223 */ /* 0x001fc80000000007 */
[----:B-1----:R-:W-:Y:S02]  /*0b80*/  FFMA R9, R9, R4, R8 ;  /* 0x0000000409097223 */ /* 0x002fe40000000008 */
[----:B------:R-:W0:Y:S04]  /*0b90*/  LDS.128 R4, [R18+0x10] ;  /* 0x0000100012047984 */ /* 0x000e280000000c00 */
[----:B------:R-:W1:Y:S01]  /*0ba0*/  LDS R8, [R16+0x540] ;  /* 0x0005400010087984 */ /* 0x000e620000000800 */
[----:B--2---:R-:W-:-:S04]  /*0bb0*/  FFMA R10, R10, R27, R9 ;  /* 0x0000001b0a0a7223 */ /* 0x004fc80000000009 */
[----:B---3--:R-:W-:Y:S02]  /*0bc0*/  FFMA R11, R11, R24, R10 ;  /* 0x000000180b0b7223 */ /* 0x008fe4000000000a */
[----:B------:R-:W-:Y:S02]  /*0bd0*/  LDS R24, [R16+0x640] ;  /* 0x0006400010187984 */ /* 0x000fe40000000800 */
[----:B0-----:R-:W-:Y:S02]  /*0be0*/  FFMA R10, R4, R21, R11 ;  /* 0x00000015040a7223 */ /* 0x001fe4000000000b */
[----:B------:R-:W0:Y:S02]  /*0bf0*/  LDS R4, [R16+0x5c0] ;  /* 0x0005c00010047984 */ /* 0x000e240000000800 */
[----:B-1----:R-:W-:Y:S02]  /*0c00*/  FFMA R5, R5, R8, R10 ;  /* 0x0000000805057223 */ /* 0x002fe4000000000a */
[----:B------:R-:W1:Y:S04]  /*0c10*/  LDS.128 R8, [R18+0x20] ;  /* 0x0000200012087984 */ /* 0x000e680000000c00 */
[----:B------:R-:W2:Y:S01]  /*0c20*/  LDS R21, [R16+0x680] ;  /* 0x0006800010157984 */ /* 0x000ea20000000800 */
[----:B------:R-:W-:-:S03]  /*0c30*/  FFMA R6, R6, R25, R5 ;  /* 0x0000001906067223 */ /* 0x000fc60000000005 */
[----:B------:R-:W-:Y:S01]  /*0c40*/  LDS R25, [R16+0x700] ;  /* 0x0007000010197984 */ /* 0x000fe20000000800 */
[----:B0-----:R-:W-:-:S04]  /*0c50*/  FFMA R7, R7, R4, R6 ;  /* 0x0000000407077223 */ /* 0x001fc80000000006 */
[----:B-1----:R-:W-:Y:S02]  /*0c60*/  FFMA R26, R8, R26, R7 ;  /* 0x0000001a081a7223 */ /* 0x002fe40000000007 */
[----:B------:R-:W0:Y:S02]  /*0c70*/  LDS R8, [R16+0x6c0] ;  /* 0x0006c00010087984 */ /* 0x000e240000000800 */
[----:B------:R-:W-:Y:S02]  /*0c80*/  FFMA R9, R9, R24, R26 ;  /* 0x0000001809097223 */ /* 0x000fe4000000001a */
[----:B------:R-:W1:Y:S04]  /*0c90*/  LDS.128 R4, [R18+0x30] ;  /* 0x0000300012047984 */ /* 0x000e680000000c00 */
[----:B------:R-:W3:Y:S01]  /*0ca0*/  LDS R24, [R16+0x740] ;  /* 0x0007400010187984 */ /* 0x000ee20000000800 */
[----:B--2---:R-:W-:-:S03]  /*0cb0*/  FFMA R10, R10, R21, R9 ;  /* 0x000000150a0a7223 */ /* 0x004fc60000000009 */
[----:B------:R-:W2:Y:S04]  /*0cc0*/  LDS R9, [R16+0x780] ;  /* 0x0007800010097984 */ /* 0x000ea80000000800 */
[----:B------:R-:W4:Y:S01]  /*0cd0*/  LDS R21, [R16+0x7c0] ;  /* 0x0007c00010157984 */ /* 0x000f220000000800 */
[----:B------:R-:W-:Y:S01]  /*0ce0*/  UIADD3 UR4, UPT, UPT, UR4, 0x40, URZ ;  /* 0x0000004004047890 */ /* 0x000fe2000fffe0ff */
[----:B------:R-:W-:Y:S05]  /*0cf0*/  BAR.SYNC.DEFER_BLOCKING 0x0 ;  /* 0x0000000000007b1d */ /* 0x000fea0000010000 */
[----:B------:R-:W-:Y:S01]  /*0d00*/  ISETP.LE.AND P1, PT, R12, UR4, PT ;  /* 0x000000040c007c0c */ /* 0x000fe2000bf23270 */
[----:B0-----:R-:W-:-:S04]  /*0d10*/  FFMA R11, R11, R8, R10 ;  /* 0x000000080b0b7223 */ /* 0x001fc8000000000a */
[----:B-1----:R-:W-:-:S04]  /*0d20*/  FFMA R4, R4, R25, R11 ;  /* 0x0000001904047223 */ /* 0x002fc8000000000b */
[----:B---3--:R-:W-:-:S04]  /*0d30*/  FFMA R5, R5, R24, R4 ;  /* 0x0000001805057223 */ /* 0x008fc80000000004 */
[----:B--2---:R-:W-:Y:S01]  /*0d40*/  FFMA R6, R6, R9, R5 ;  /* 0x0000000906067223 */ /* 0x004fe20000000005 */
[----:B------:R-:W-:-:S03]  /*0d50*/  IADD3 R19, PT, PT, R19, 0x40, RZ ;  /* 0x0000004013137810 */ /* 0x000fc60007ffe0ff */
[----:B----4-:R-:W-:Y:S01]  /*0d60*/  FFMA R25, R7, R21, R6 ;  /* 0x0000001507197223 */ /* 0x010fe20000000006 */
[----:B------:R-:W-:Y:S01]  /*0d70*/  LEA R21, R0, R13, 0x4 ;  /* 0x0000000d00157211 */ /* 0x000fe200078e20ff */
[----:B------:R-:W-:Y:S06]  /*0d80*/  @!P1 BRA `(.L_x_2) ;  /* 0xfffffff400149947 */ /* 0x000fec000383ffff */
.L_x_1:
[----:B------:R-:W-:-:S04]  /*0d90*/  IADD3 R4, PT, PT, R0, -UR4, RZ ;  /* 0x8000000400047c10 */ /* 0x000fc8000fffe0ff */
[----:B------:R-:W-:-:S13]  /*0da0*/  ISETP.GT.AND P1, PT, R4, 0x10, PT ;  /* 0x000000100400780c */ /* 0x000fda0003f24270 */
[----:B------:R-:W-:Y:S05]  /*0db0*/  @!P1 BRA `(.L_x_3) ;  /* 0x0000000400809947 */ /* 0x000fea0003800000 */
[----:B------:R-:W0:Y:S08]  /*0dc0*/  LDC.64 R6, c[0x0][0x380] ;  /* 0x0000e000ff067b82 */ /* 0x000e300000000a00 */
[----:B------:R-:W1:Y:S01]  /*0dd0*/  LDC.64 R4, c[0x0][0x388] ;  /* 0x0000e200ff047b82 */ /* 0x000e620000000a00 */
[----:B0-----:R-:W-:-:S05]  /*0de0*/  IMAD.WIDE.U32 R10, R19, 0x4, R6 ;  /* 0x00000004130a7825 */ /* 0x001fca00078e0006 */
[----:B------:R-:W2:Y:S01]  /*0df0*/  LDG.E.CONSTANT R24, desc[UR8][R10.64] ;  /* 0x000000080a187981 */ /* 0x000ea2000c1e9900 */
[----:B-1----:R-:W-:-:S05]  /*0e00*/  IMAD.WIDE.U32 R8, R21, 0x4, R4 ;  /* 0x0000000415087825 */ /* 0x002fca00078e0004 */
[----:B------:R-:W3:Y:S01]  /*0e10*/  LDG.E.CONSTANT R26, desc[UR8][R8.64] ;  /* 0x00000008081a7981 */ /* 0x000ee2000c1e9900 */
[----:B------:R-:W-:Y:S02]  /*0e20*/  IADD3 R13, PT, PT, R19, 0x10, RZ ;  /* 0x00000010130d7810 */ /* 0x000fe40007ffe0ff */
[----:B------:R-:W-:-:S03]  /*0e30*/  LEA R21, R0, R21, 0x4 ;  /* 0x0000001500157211 */ /* 0x000fc600078e20ff */
[----:B------:R-:W-:-:S04]  /*0e40*/  IMAD.WIDE.U32 R6, R13, 0x4, R6 ;  /* 0x000000040d067825 */ /* 0x000fc800078e0006 */
[----:B------:R-:W-:Y:S01]  /*0e50*/  IMAD.WIDE.U32 R14, R21, 0x4, R4 ;  /* 0x00000004150e7825 */ /* 0x000fe200078e0004 */
[----:B------:R-:W4:Y:S04]  /*0e60*/  LDG.E.CONSTANT R23, desc[UR8][R6.64] ;  /* 0x0000000806177981 */ /* 0x000f28000c1e9900 */
[----:B------:R0:W5:Y:S04]  /*0e70*/  LDG.E.CONSTANT R27, desc[UR8][R14.64] ;  /* 0x000000080e1b7981 */ /* 0x000168000c1e9900 */
[----:B--2---:R-:W-:Y:S04]  /*0e80*/  STS [R20], R24 ;  /* 0x0000001814007388 */ /* 0x004fe80000000800 */
[----:B---3--:R-:W-:Y:S01]  /*0e90*/  STS [R20+0x400], R26 ;  /* 0x0004001a14007388 */ /* 0x008fe20000000800 */
[----:B------:R-:W-:Y:S06]  /*0ea0*/  BAR.SYNC.DEFER_BLOCKING 0x0 ;  /* 0x0000000000007b1d */ /* 0x000fec0000010000 */
[----:B------:R-:W-:Y:S04]  /*0eb0*/  LDS R28, [R16+0x400] ;  /* 0x00040000101c7984 */ /* 0x000fe80000000800 */
[----:B------:R-:W1:Y:S04]  /*0ec0*/  LDS.128 R8, [R18] ;  /* 0x0000000012087984 */ /* 0x000e680000000c00 */
[----:B0-----:R-:W0:Y:S04]  /*0ed0*/  LDS R14, [R16+0x440] ;  /* 0x00044000100e7984 */ /* 0x001e280000000800 */
[----:B------:R-:W2:Y:S04]  /*0ee0*/  LDS R29, [R16+0x480] ;  /* 0x00048000101d7984 */ /* 0x000ea80000000800 */
[----:B------:R-:W3:Y:S04]  /*0ef0*/  LDS R22, [R16+0x4c0] ;  /* 0x0004c00010167984 */ /* 0x000ee80000000800 */
[----:B------:R-:W-:Y:S04]  /*0f00*/  LDS R13, [R16+0x500] ;  /* 0x00050000100d7984 */ /* 0x000fe80000000800 */
[----:B------:R-:W4:Y:S04]  /*0f10*/  LDS.128 R4, [R18+0x10] ;  /* 0x0000100012047984 */ /* 0x000f280000000c00 */
[----:B------:R-:W5:Y:S04]  /*0f20*/  LDS R12, [R16+0x540] ;  /* 0x00054000100c7984 */ /* 0x000f680000000800 */
[----:B------:R-:W5:Y:S04]  /*0f30*/  LDS R15, [R16+0x580] ;  /* 0x00058000100f7984 */ /* 0x000f680000000800 */
[----:B------:R-:W-:Y:S04]  /*0f40*/  LDS R24, [R16+0x6c0] ;  /* 0x0006c00010187984 */ /* 0x000fe80000000800 */
[----:B------:R-:W-:Y:S01]  /*0f50*/  LDS R26, [R16+0x740] ;  /* 0x00074000101a7984 */ /* 0x000fe20000000800 */
[----:B-1----:R-:W-:-:S03]  /*0f60*/  FFMA R8, R8, R28, R25 ;  /* 0x0000001c08087223 */ /* 0x002fc60000000019 */
[----:B------:R-:W-:Y:S01]  /*0f70*/  LDS R25, [R16+0x600] ;  /* 0x0006000010197984 */ /* 0x000fe20000000800 */
[----:B0-----:R-:W-:-:S03]  /*0f80*/  FFMA R9, R9, R14, R8 ;  /* 0x0000000e09097223 */ /* 0x001fc60000000008 */
[----:B------:R-:W0:Y:S01]  /*0f90*/  LDS R14, [R16+0x5c0] ;  /* 0x0005c000100e7984 */ /* 0x000e220000000800 */
[----:B--2---:R-:W-:-:S03]  /*0fa0*/  FFMA R10, R10, R29, R9 ;  /* 0x0000001d0a0a7223 */ /* 0x004fc60000000009 */
[----:B------:R-:W-:Y:S01]  /*0fb0*/  LDS R28, [R16+0x700] ;  /* 0x00070000101c7984 */ /* 0x000fe20000000800 */
[----:B---3--:R-:W-:-:S03]  /*0fc0*/  FFMA R29, R11, R22, R10 ;  /* 0x000000160b1d7223 */ /* 0x008fc6000000000a */
[----:B------:R-:W1:Y:S01]  /*0fd0*/  LDS.128 R8, [R18+0x20] ;  /* 0x0000200012087984 */ /* 0x000e620000000c00 */
[----:B----4-:R-:W-:-:S03]  /*0fe0*/  FFMA R22, R4, R13, R29 ;  /* 0x0000000d04167223 */ /* 0x010fc6000000001d */
[----:B------:R-:W2:Y:S01]  /*0ff0*/  LDS R4, [R16+0x640] ;  /* 0x0006400010047984 */ /* 0x000ea20000000800 */
[----:B-----5:R-:W-:-:S03]  /*1000*/  FFMA R13, R5, R12, R22 ;  /* 0x0000000c050d7223 */ /* 0x020fc60000000016 */
[----:B------:R-:W3:Y:S01]  /*1010*/  LDS R5, [R16+0x680] ;  /* 0x0006800010057984 */ /* 0x000ee20000000800 */
[----:B------:R-:W-:-:S03]  /*1020*/  FFMA R6, R6, R15, R13 ;  /* 0x0000000f06067223 */ /* 0x000fc6000000000d */
[----:B------:R-:W-:Y:S01]  /*1030*/  LDS R22, [R16+0x7c0] ;  /* 0x0007c00010167984 */ /* 0x000fe20000000800 */
[----:B0-----:R-:W-:-:S03]  /*1040*/  FFMA R7, R7, R14, R6 ;  /* 0x0000000e07077223 */ /* 0x001fc60000000006 */
[----:B------:R-:W0:Y:S01]  /*1050*/  LDS.128 R12, [R18+0x30] ;  /* 0x00003000120c7984 */ /* 0x000e220000000c00 */
[----:B-1----:R-:W-:-:S03]  /*1060*/  FFMA R8, R8, R25, R7 ;  /* 0x0000001908087223 */ /* 0x002fc60000000007 */
[----:B------:R-:W1:Y:S01]  /*1070*/  LDS R25, [R16+0x780] ;  /* 0x0007800010197984 */ /* 0x000e620000000800 */
[----:B------:R-:W-:Y:S01]  /*1080*/  BAR.SYNC.DEFER_BLOCKING 0x0 ;  /* 0x0000000000007b1d */ /* 0x000fe20000010000 */
[----:B--2---:R-:W-:-:S05]  /*1090*/  FFMA R9, R9, R4, R8 ;  /* 0x0000000409097223 */ /* 0x004fca0000000008 */
[----:B------:R-:W-:Y:S04]  /*10a0*/  STS [R20], R23 ;  /* 0x0000001714007388 */ /* 0x000fe80000000800 */
[----:B------:R-:W-:Y:S01]  /*10b0*/  STS [R20+0x400], R27 ;  /* 0x0004001b14007388 */ /* 0x000fe20000000800 */
[----:B------:R-:W-:Y:S01]  /*10c0*/  BAR.SYNC.DEFER_BLOCKING 0x0 ;  /* 0x0000000000007b1d */ /* 0x000fe20000010000 */
[----:B---3--:R-:W-:-:S04]  /*10d0*/  FFMA R10, R10, R5, R9 ;  /* 0x000000050a0a7223 */ /* 0x008fc80000000009 */
[----:B------:R-:W-:-:S04]  /*10e0*/  FFMA R11, R11, R24, R10 ;  /* 0x000000180b0b7223 */ /* 0x000fc8000000000a */
[----:B0-----:R-:W-:-:S04]  /*10f0*/  FFMA R28, R12, R28, R11 ;  /* 0x0000001c0c1c7223 */ /* 0x001fc8000000000b */
[----:B------:R-:W-:Y:S01]  /*1100*/  FFMA R13, R13, R26, R28 ;  /* 0x0000001a0d0d7223 */ /* 0x000fe2000000001c */
[----:B------:R-:W-:Y:S04]  /*1110*/  LDS R29, [R16+0x400] ;  /* 0x00040000101d7984 */ /* 0x000fe80000000800 */
[----:B------:R-:W0:Y:S04]  /*1120*/  LDS.128 R4, [R18] ;  /* 0x0000000012047984 */ /* 0x000e280000000c00 */
[----:B------:R-:W2:Y:S04]  /*1130*/  LDS R23, [R16+0x440] ;  /* 0x0004400010177984 */ /* 0x000ea80000000800 */
[----:B------:R-:W3:Y:S01]  /*1140*/  LDS R12, [R16+0x480] ;  /* 0x00048000100c7984 */ /* 0x000ee20000000800 */
[----:B-1----:R-:W-:-:S03]  /*1150*/  FFMA R14, R14, R25, R13 ;  /* 0x000000190e0e7223 */ /* 0x002fc6000000000d */
[----:B------:R-:W1:Y:S04]  /*1160*/  LDS R24, [R16+0x4c0] ;  /* 0x0004c00010187984 */ /* 0x000e680000000800 */
[----:B------:R-:W-:Y:S04]  /*1170*/  LDS R25, [R16+0x500] ;  /* 0x0005000010197984 */ /* 0x000fe80000000800 */
[----:B------:R-:W4:Y:S04]  /*1180*/  LDS.128 R8, [R18+0x10] ;  /* 0x0000100012087984 */ /* 0x000f280000000c00 */
[----:B------:R-:W5:Y:S01]  /*1190*/  LDS R26, [R16+0x540] ;  /* 0x00054000101a7984 */ /* 0x000f620000000800 */
[----:B------:R-:W-:-:S03]  /*11a0*/  FFMA R15, R15, R22, R14 ;  /* 0x000000160f0f7223 */ /* 0x000fc6000000000e */
[----:B------:R-:W5:Y:S04]  /*11b0*/  LDS R27, [R16+0x580] ;  /* 0x00058000101b7984 */ /* 0x000f680000000800 */
[----:B------:R-:W5:Y:S01]  /*11c0*/  LDS R22, [R16+0x5c0] ;  /* 0x0005c00010167984 */ /* 0x000f620000000800 */
[----:B0-----:R-:W-:-:S04]  /*11d0*/  FFMA R4, R4, R29, R15 ;  /* 0x0000001d04047223 */ /* 0x001fc8000000000f */
[----:B--2---:R-:W-:Y:S02]  /*11e0*/  FFMA R5, R5, R23, R4 ;  /* 0x0000001705057223 */ /* 0x004fe40000000004 */
[----:B------:R-:W-:Y:S02]  /*11f0*/  LDS R23, [R16+0x600] ;  /* 0x0006000010177984 */ /* 0x000fe40000000800 */
[----:B---3--:R-:W-:Y:S02]  /*1200*/  FFMA R6, R6, R12, R5 ;  /* 0x0000000c06067223 */ /* 0x008fe40000000005 */
[----:B------:R-:W0:Y:S02]  /*1210*/  LDS.128 R12, [R18+0x20] ;  /* 0x00002000120c7984 */ /* 0x000e240000000c00 */
[----:B-1----:R-:W-:Y:S02]  /*1220*/  FFMA R7, R7, R24, R6 ;  /* 0x0000001807077223 */ /* 0x002fe40000000006 */
[----:B------:R-:W1:Y:S02]  /*1230*/  LDS R24, [R16+0x640] ;  /* 0x0006400010187984 */ /* 0x000e640000000800 */
[----:B----4-:R-:W-:-:S02]  /*1240*/  FFMA R8, R8, R25, R7 ;  /* 0x0000001908087223 */ /* 0x010fc40000000007 */
[----:B------:R-:W2:Y:S02]  /*1250*/  LDS R25, [R16+0x680] ;  /* 0x0006800010197984 */ /* 0x000ea40000000800 */
[----:B-----5:R-:W-:Y:S02]  /*1260*/  FFMA R9, R9, R26, R8 ;  /* 0x0000001a09097223 */ /* 0x020fe40000000008 */
[----:B------:R-:W3:Y:S02]  /*1270*/  LDS R8, [R16+0x6c0] ;  /* 0x0006c00010087984 */ /* 0x000ee40000000800 */
[----:B------:R-:W-:Y:S02]  /*1280*/  FFMA R10, R10, R27, R9 ;  /* 0x0000001b0a0a7223 */ /* 0x000fe40000000009 */
[----:B------:R-:W-:Y:S04]  /*1290*/  LDS R9, [R16+0x700] ;  /* 0x0007000010097984 */ /* 0x000fe80000000800 */
[----:B------:R-:W4:Y:S01]  /*12a0*/  LDS.128 R4, [R18+0x30] ;  /* 0x0000300012047984 */ /* 0x000f220000000c00 */
[----:B------:R-:W-:-:S03]  /*12b0*/  FFMA R27, R11, R22, R10 ;  /* 0x000000160b1b7223 */ /* 0x000fc6000000000a */
[----:B------:R-:W5:Y:S04]  /*12c0*/  LDS R22, [R16+0x740] ;  /* 0x0007400010167984 */ /* 0x000f680000000800 */
[----:B------:R-:W5:Y:S04]  /*12d0*/  LDS R11, [R16+0x780] ;  /* 0x00078000100b7984 */ /* 0x000f680000000800 */
[----:B------:R-:W5:Y:S01]  /*12e0*/  LDS R10, [R16+0x7c0] ;  /* 0x0007c000100a7984 */ /* 0x000f620000000800 */
[----:B0-----:R-:W-:-:S04]  /*12f0*/  FFMA R12, R12, R23, R27 ;  /* 0x000000170c0c7223 */ /* 0x001fc8000000001b */
[----:B-1----:R-:W-:-:S04]  /*1300*/  FFMA R13, R13, R24, R12 ;  /* 0x000000180d0d7223 */ /* 0x002fc8000000000c */
[----:B--2---:R-:W-:-:S04]  /*1310*/  FFMA R14, R14, R25, R13 ;  /* 0x000000190e0e7223 */ /* 0x004fc8000000000d */
[----:B---3--:R-:W-:-:S04]  /*1320*/  FFMA R15, R15, R8, R14 ;  /* 0x000000080f0f7223 */ /* 0x008fc8000000000e */
[----:B----4-:R-:W-:-:S04]  /*1330*/  FFMA R4, R4, R9, R15 ;  /* 0x0000000904047223 */ /* 0x010fc8000000000f */
[----:B-----5:R-:W-:-:S04]  /*1340*/  FFMA R5, R5, R22, R4 ;  /* 0x0000001605057223 */ /* 0x020fc80000000004 */
[----:B------:R-:W-:Y:S01]  /*1350*/  FFMA R6, R6, R11, R5 ;  /* 0x0000000b06067223 */ /* 0x000fe20000000005 */
[----:B------:R-:W-:Y:S01]  /*1360*/  BAR.SYNC.DEFER_BLOCKING 0x0 ;  /* 0x0000000000007b1d */ /* 0x000fe20000010000 */
[----:B------:R-:W-:Y:S02]  /*1370*/  PLOP3.LUT P0, PT, PT, PT, PT, 0x8, 0x80 ;  /* 0x000000000080781c */ /* 0x000fe40003f0e170 */
[----:B------:R-:W-:Y:S01]  /*1380*/  FFMA R25, R7, R10, R6 ;  /* 0x0000000a07197223 */ /* 0x000fe20000000006 */
[----:B------:R-:W-:Y:S02]  /*1390*/  IADD3 R19, PT, PT, R19, 0x20, RZ ;  /* 0x0000002013137810 */ /* 0x000fe40007ffe0ff */
[----:B------:R-:W-:Y:S01]  /*13a0*/  LEA R21, R0, R21, 0x4 ;  /* 0x0000001500157211 */ /* 0x000fe200078e20ff */
[----:B------:R-:W-:-:S12]  /*13b0*/  UIADD3 UR4, UPT, UPT, UR4, 0x20, URZ ;  /* 0x0000002004047890 */ /* 0x000fd8000fffe0ff */
.L_x_3:
[----:B------:R-:W-:-:S13]  /*13c0*/  ISETP.GT.OR P0, PT, R0, UR4, P0 ;  /* 0x0000000400007c0c */ /* 0x000fda0008704670 */
[----:B------:R-:W-:Y:S05]  /*13d0*/  @!P0 BRA `(.L_x_0) ;  /* 0x0000000000b88947 */ /* 0x000fea0003800000 */
[----:B------:R-:W0:Y:S08]  /*13e0*/  LDC.64 R8, c[0x0][0x388] ;  /* 0x0000e200ff087b82 */ /* 0x000e300000000a00 */
[----:B------:R-:W1:Y:S01]  /*13f0*/  LDC.64 R4, c[0x0][0x380] ;  /* 0x0000e000ff047b82 */ /* 0x000e620000000a00 */
[----:B0-----:R-:W-:-:S06]  /*1400*/  IMAD.WIDE.U32 R8, R21, 0x4, R8 ;  /* 0x0000000415087825 */ /* 0x001fcc00078e0008 */
[----:B------:R-:W2:Y:S01]  /*1410*/  LDG.E.CONSTANT R9, desc[UR8][R8.64] ;  /* 0x0000000808097981 */ /* 0x000ea2000c1e9900 */
[----:B-1----:R-:W-:-:S05]  /*1420*/  IMAD.WIDE.U32 R4, R19, 0x4, R4 ;  /* 0x0000000413047825 */ /* 0x002fca00078e0004 */
[----:B------:R-:W3:Y:S04]  /*1430*/  LDG.E.CONSTANT R11, desc[UR8][R4.64] ;  /* 0x00000008040b7981 */ /* 0x000ee8000c1e9900 */
[----:B--2---:R-:W-:Y:S04]  /*1440*/  STS [R20+0x400], R9 ;  /* 0x0004000914007388 */ /* 0x004fe80000000800 */
[----:B---3--:R-:W-:Y:S01]  /*1450*/  STS [R20], R11 ;  /* 0x0000000b14007388 */ /* 0x008fe20000000800 */
[----:B------:R-:W-:Y:S06]  /*1460*/  BAR.SYNC.DEFER_BLOCKING 0x0 ;  /* 0x0000000000007b1d */ /* 0x000fec0000010000 */
[----:B------:R-:W-:Y:S04]  /*1470*/  LDS R10, [R16+0x400] ;  /* 0x00040000100a7984 */ /* 0x000fe80000000800 */
[----:B------:R-:W0:Y:S04]  /*1480*/  LDS.128 R12, [R18] ;  /* 0x00000000120c7984 */ /* 0x000e280000000c00 */
[----:B------:R-:W1:Y:S04]  /*1490*/  LDS R21, [R16+0x440] ;  /* 0x0004400010157984 */ /* 0x000e680000000800 */
[----:B------:R-:W2:Y:S04]  /*14a0*/  LDS R23, [R16+0x480] ;  /* 0x0004800010177984 */ /* 0x000ea80000000800 */
[----:B------:R-:W3:Y:S04]  /*14b0*/  LDS R26, [R16+0x4c0] ;  /* 0x0004c000101a7984 */ /* 0x000ee80000000800 */
[----:B------:R-:W-:Y:S04]  /*14c0*/  LDS R27, [R16+0x500] ;  /* 0x00050000101b7984 */ /* 0x000fe80000000800 */
[----:B------:R-:W4:Y:S04]  /*14d0*/  LDS.128 R4, [R18+0x10] ;  /* 0x0000100012047984 */ /* 0x000f280000000c00 */
[----:B------:R-:W5:Y:S04]  /*14e0*/  LDS R22, [R16+0x540] ;  /* 0x0005400010167984 */ /* 0x000f680000000800 */
[----:B------:R-:W5:Y:S04]  /*14f0*/  LDS R19, [R16+0x580] ;  /* 0x0005800010137984 */ /* 0x000f680000000800 */
[----:B------:R-:W5:Y:S04]  /*1500*/  LDS R20, [R16+0x5c0] ;  /* 0x0005c00010147984 */ /* 0x000f680000000800 */
[----:B------:R-:W-:Y:S01]  /*1510*/  LDS R24, [R16+0x640] ;  /* 0x0006400010187984 */ /* 0x000fe20000000800 */
[----:B0-----:R-:W-:-:S03]  /*1520*/  FFMA R10, R12, R10, R25 ;  /* 0x0000000a0c0a7223 */ /* 0x001fc60000000019 */
[----:B------:R-:W-:Y:S01]  /*1530*/  LDS R25, [R16+0x700] ;  /* 0x0007000010197984 */ /* 0x000fe20000000800 */
[----:B-1----:R-:W-:-:S03]  /*1540*/  FFMA R13, R13, R21, R10 ;  /* 0x000000150d0d7223 */ /* 0x002fc6000000000a */
[----:B------:R-:W-:Y:S04]  /*1550*/  LDS R21, [R16+0x600] ;  /* 0x0006000010157984 */ /* 0x000fe80000000800 */
[----:B------:R-:W0:Y:S01]  /*1560*/  LDS.128 R8, [R18+0x20] ;  /* 0x0000200012087984 */ /* 0x000e220000000c00 */
[----:B--2---:R-:W-:-:S03]  /*1570*/  FFMA R14, R14, R23, R13 ;  /* 0x000000170e0e7223 */ /* 0x004fc6000000000d */
[----:B------:R-:W1:Y:S01]  /*1580*/  LDS R23, [R16+0x680] ;  /* 0x0006800010177984 */ /* 0x000e620000000800 */
[----:B---3--:R-:W-:-:S03]  /*1590*/  FFMA R15, R15, R26, R14 ;  /* 0x0000001a0f0f7223 */ /* 0x008fc6000000000e */
[----:B------:R-:W2:Y:S01]  /*15a0*/  LDS R26, [R16+0x6c0] ;  /* 0x0006c000101a7984 */ /* 0x000ea20000000800 */
[----:B----4-:R-:W-:-:S03]  /*15b0*/  FFMA R4, R4, R27, R15 ;  /* 0x0000001b04047223 */ /* 0x010fc6000000000f */
[----:B------:R-:W3:Y:S01]  /*15c0*/  LDS.128 R12, [R18+0x30] ;  /* 0x00003000120c7984 */ /* 0x000ee20000000c00 */
[----:B-----5:R-:W-:-:S03]  /*15d0*/  FFMA R27, R5, R22, R4 ;  /* 0x00000016051b7223 */ /* 0x020fc60000000004 */
[----:B------:R-:W4:Y:S04]  /*15e0*/  LDS R4, [R16+0x740] ;  /* 0x0007400010047984 */ /* 0x000f280000000800 */
[----:B------:R-:W5:Y:S04]  /*15f0*/  LDS R5, [R16+0x780] ;  /* 0x0007800010057984 */ /* 0x000f680000000800 */
[----:B------:R-:W5:Y:S01]  /*1600*/  LDS R22, [R16+0x7c0] ;  /* 0x0007c00010167984 */ /* 0x000f620000000800 */
[----:B------:R-:W-:-:S04]  /*1610*/  FFMA R6, R6, R19, R27 ;  /* 0x0000001306067223 */ /* 0x000fc8000000001b */
[----:B------:R-:W-:-:S04]  /*1620*/  FFMA R7, R7, R20, R6 ;  /* 0x0000001407077223 */ /* 0x000fc80000000006 */
[----:B0-----:R-:W-:-:S04]  /*1630*/  FFMA R8, R8, R21, R7 ;  /* 0x0000001508087223 */ /* 0x001fc80000000007 */
[----:B------:R-:W-:-:S04]  /*1640*/  FFMA R9, R9, R24, R8 ;  /* 0x0000001809097223 */ /* 0x000fc80000000008 */
[----:B-1----:R-:W-:-:S04]  /*1650*/  FFMA R10, R10, R23, R9 ;  /* 0x000000170a0a7223 */ /* 0x002fc80000000009 */
[----:B--2---:R-:W-:-:S04]  /*1660*/  FFMA R11, R11, R26, R10 ;  /* 0x0000001a0b0b7223 */ /* 0x004fc8000000000a */
[----:B---3--:R-:W-:-:S04]  /*1670*/  FFMA R12, R12, R25, R11 ;  /* 0x000000190c0c7223 */ /* 0x008fc8000000000b */
[----:B----4-:R-:W-:-:S04]  /*1680*/  FFMA R13, R13, R4, R12 ;  /* 0x000000040d0d7223 */ /* 0x010fc8000000000c */
[----:B-----5:R-:W-:-:S04]  /*1690*/  FFMA R14, R14, R5, R13 ;  /* 0x000000050e0e7223 */ /* 0x020fc8000000000d */
[----:B------:R-:W-:Y:S01]  /*16a0*/  FFMA R25, R15, R22, R14 ;  /* 0x000000160f197223 */ /* 0x000fe2000000000e */
[----:B------:R-:W-:Y:S06]  /*16b0*/  BAR.SYNC.DEFER_BLOCKING 0x0 ;  /* 0x0000000000007b1d */ /* 0x000fec0000010000 */
.L_x_0:
[----:B------:R-:W0:Y:S01]  /*16c0*/  LDC.64 R4, c[0x0][0x390] ;  /* 0x0000e400ff047b82 */ /* 0x000e220000000a00 */
[----:B------:R-:W-:-:S05]  /*16d0*/  LEA R2, R2, R3, 0x4 ;  /* 0x0000000302027211 */ /* 0x000fca00078e20ff */
[----:B------:R-:W-:-:S04]  /*16e0*/  IMAD R3, R17, R0, R2 ;  /* 0x0000000011037224 */ /* 0x000fc800078e0202 */
[----:B0-----:R-:W-:-:S05]  /*16f0*/  IMAD.WIDE R2, R3, 0x4, R4 ;  /* 0x0000000403027825 */ /* 0x001fca00078e0204 */
[----:B------:R-:W-:Y:S01]  /*1700*/  STG.E desc[UR8][R2.64], R25 ;  /* 0x0000001902007986 */ /* 0x000fe2000c101908 */
[----:B------:R-:W-:Y:S05]  /*1710*/  EXIT ;  /* 0x000000000000794d */ /* 0x000fea0003800000 */
.L_x_4:
[----:B------:R-:W-:-:S00]  /*1720*/  BRA `(.L_x_4) ;  /* 0xfffffffc00fc7947 */ /* 0x000fc0000383ffff */
[----:B------:R-:W-:-:S00]  /*1730*/  NOP ;  /* 0x0000000000007918 */ /* 0x000fc00000000000 */
        /* <DEDUP_REMOVED lines=12> */
.L_x_5:


//--------------------- .nv.shared._Z12matmul_tiledPKfS0_Pfi --------------------------
	.section	.nv.shared._Z12matmul_tiledPKfS0_Pfi,"aw",@nobits
	.sectionflags	@""
	.align	16
	.zero		1024


//--------------------- .nv.shared.reserved.0     --------------------------
	.section	.nv.shared.reserved.0,"aw",@nobits
	.weak		__nv_reservedSMEM_offset_0_alias
	.size		__nv_reservedSMEM_offset_0_alias, 0, 64
	.other		__nv_reservedSMEM_offset_0_alias,@"STO_CUDA_RESERVED_SHARED STV_DEFAULT"
__nv_reservedSMEM_offset_0_alias:
	.zero		0
	.zero		64


//--------------------- .nv.constant0._Z12matmul_tiledPKfS0_Pfi --------------------------
	.section	.nv.constant0._Z12matmul_tiledPKfS0_Pfi,"a",@progbits
	.sectionflags	@""
	.align	4
.nv.constant0._Z12matmul_tiledPKfS0_Pfi:
	.zero		924


//--------------------- SYMBOLS --------------------------

	.type		.nv.reservedSmem.offset0,@object
	.size		.nv.reservedSmem.offset0,0x4
	.type		.nv.reservedSmem.cap,@object
	.size		.nv.reservedSmem.cap,0x4
